	.headerflags	@"EF_CUDA_TEXMODE_UNIFIED EF_CUDA_64BIT_ADDRESS EF_CUDA_ACCELERATORS EF_CUDA_SM90 EF_CUDA_VIRTUAL_SM(EF_CUDA_SM90)"
	.elftype	@"ET_EXEC"


//--------------------- .nv.info                  --------------------------
	.section	.nv.info,"",@"SHT_CUDA_INFO"
	.align	4


	//----- nvinfo : EIATTR_REGCOUNT
	.align		4
        /*0000*/ 	.byte	0x04, 0x2f
        /*0002*/ 	.short	(.L_3 - .L_2)
	.align		4
.L_2:
        /*0004*/ 	.word	index@(triton_poi_fused__native_batch_norm_legit_no_training_relu_9)
        /*0008*/ 	.word	0x00000020


	//----- nvinfo : EIATTR_MIN_STACK_SIZE
	.align		4
.L_3:
        /*000c*/ 	.byte	0x04, 0x12
        /*000e*/ 	.short	(.L_5 - .L_4)
	.align		4
.L_4:
        /*0010*/ 	.word	index@(triton_poi_fused__native_batch_norm_legit_no_training_relu_9)
        /*0014*/ 	.word	0x00000000


	//----- nvinfo : EIATTR_FRAME_SIZE
	.align		4
.L_5:
        /*0018*/ 	.byte	0x04, 0x11
        /*001a*/ 	.short	(.L_7 - .L_6)
	.align		4
.L_6:
        /*001c*/ 	.word	index@(triton_poi_fused__native_batch_norm_legit_no_training_relu_9)
        /*0020*/ 	.word	0x00000000


	//----- nvinfo : EIATTR_MIN_STACK_SIZE
	.align		4
.L_7:
        /*0024*/ 	.byte	0x04, 0x12
        /*0026*/ 	.short	(.L_9 - .L_8)
	.align		4
.L_8:
        /*0028*/ 	.word	index@(triton_poi_fused__native_batch_norm_legit_no_training_relu_9)
        /*002c*/ 	.word	0x00000000
.L_9:


//--------------------- .nv.info.triton_poi_fused__native_batch_norm_legit_no_training_relu_9 --------------------------
	.section	.nv.info.triton_poi_fused__native_batch_norm_legit_no_training_relu_9,"",@"SHT_CUDA_INFO"
	.sectionflags	@""
	.align	4


	//----- nvinfo : EIATTR_CUDA_API_VERSION
	.align		4
        /*0000*/ 	.byte	0x04, 0x37
        /*0002*/ 	.short	(.L_11 - .L_10)
.L_10:
        /*0004*/ 	.word	0x0000007c


	//----- nvinfo : EIATTR_KPARAM_INFO
	.align		4
.L_11:
        /*0008*/ 	.byte	0x04, 0x17
        /*000a*/ 	.short	(.L_13 - .L_12)
.L_12:
        /*000c*/ 	.word	0x00000000
        /*0010*/ 	.short	0x0007
        /*0012*/ 	.short	0x0034
        /*0014*/ 	.byte	0x00, 0xf0, 0x11, 0x00


	//----- nvinfo : EIATTR_KPARAM_INFO
	.align		4
.L_13:
        /*0018*/ 	.byte	0x04, 0x17
        /*001a*/ 	.short	(.L_15 - .L_14)
.L_14:
        /*001c*/ 	.word	0x00000000
        /*0020*/ 	.short	0x0006
        /*0022*/ 	.short	0x0030
        /*0024*/ 	.byte	0x00, 0xf0, 0x11, 0x00


	//----- nvinfo : EIATTR_KPARAM_INFO
	.align		4
.L_15:
        /*0028*/ 	.byte	0x04, 0x17
        /*002a*/ 	.short	(.L_17 - .L_16)
.L_16:
        /*002c*/ 	.word	0x00000000
        /*0030*/ 	.short	0x0005
        /*0032*/ 	.short	0x0028
        /*0034*/ 	.byte	0x00, 0xf4, 0x21, 0x00


	//----- nvinfo : EIATTR_KPARAM_INFO
	.align		4
.L_17:
        /*0038*/ 	.byte	0x04, 0x17
        /*003a*/ 	.short	(.L_19 - .L_18)
.L_18:
        /*003c*/ 	.word	0x00000000
        /*0040*/ 	.short	0x0004
        /*0042*/ 	.short	0x0020
        /*0044*/ 	.byte	0x00, 0xf4, 0x21, 0x00


	//----- nvinfo : EIATTR_KPARAM_INFO
	.align		4
.L_19:
        /*0048*/ 	.byte	0x04, 0x17
        /*004a*/ 	.short	(.L_21 - .L_20)
.L_20:
        /*004c*/ 	.word	0x00000000
        /*0050*/ 	.short	0x0003
        /*0052*/ 	.short	0x0018
        /*0054*/ 	.byte	0x00, 0xf4, 0x21, 0x00


	//----- nvinfo : EIATTR_KPARAM_INFO
	.align		4
.L_21:
        /*0058*/ 	.byte	0x04, 0x17
        /*005a*/ 	.short	(.L_23 - .L_22)
.L_22:
        /*005c*/ 	.word	0x00000000
        /*0060*/ 	.short	0x0002
        /*0062*/ 	.short	0x0010
        /*0064*/ 	.byte	0x00, 0xf4, 0x21, 0x00


	//----- nvinfo : EIATTR_KPARAM_INFO
	.align		4
.L_23:
        /*0068*/ 	.byte	0x04, 0x17
        /*006a*/ 	.short	(.L_25 - .L_24)
.L_24:
        /*006c*/ 	.word	0x00000000
        /*0070*/ 	.short	0x0001
        /*0072*/ 	.short	0x0008
        /*0074*/ 	.byte	0x00, 0xf4, 0x21, 0x00


	//----- nvinfo : EIATTR_KPARAM_INFO
	.align		4
.L_25:
        /*0078*/ 	.byte	0x04, 0x17
        /*007a*/ 	.short	(.L_27 - .L_26)
.L_26:
        /*007c*/ 	.word	0x00000000
        /*0080*/ 	.short	0x0000
        /*0082*/ 	.short	0x0000
        /*0084*/ 	.byte	0x00, 0xf4, 0x21, 0x00


	//----- nvinfo : EIATTR_SPARSE_MMA_MASK
	.align		4
.L_27:
        /*0088*/ 	.byte	0x03, 0x50
        /*008a*/ 	.short	0x0000


	//----- nvinfo : EIATTR_MAXREG_COUNT
	.align		4
        /*008c*/ 	.byte	0x03, 0x1b
        /*008e*/ 	.short	0x00ff


	//----- nvinfo : EIATTR_EXIT_INSTR_OFFSETS
	.align		4
        /*0090*/ 	.byte	0x04, 0x1c
        /*0092*/ 	.short	(.L_29 - .L_28)


	//   ....[0]....
.L_28:
        /*0094*/ 	.word	0x000009e0


	//   ....[1]....
        /*0098*/ 	.word	0x00000a00


	//----- nvinfo : EIATTR_REQNTID
	.align		4
.L_29:
        /*009c*/ 	.byte	0x04, 0x10
        /*009e*/ 	.short	(.L_31 - .L_30)
.L_30:
        /*00a0*/ 	.word	0x00000080
        /*00a4*/ 	.word	0x00000001
        /*00a8*/ 	.word	0x00000001


	//----- nvinfo : EIATTR_CBANK_PARAM_SIZE
	.align		4
.L_31:
        /*00ac*/ 	.byte	0x03, 0x19
        /*00ae*/ 	.short	0x0038


	//----- nvinfo : EIATTR_PARAM_CBANK
	.align		4
        /*00b0*/ 	.byte	0x04, 0x0a
        /*00b2*/ 	.short	(.L_33 - .L_32)
	.align		4
.L_32:
        /*00b4*/ 	.word	index@(.nv.constant0.triton_poi_fused__native_batch_norm_legit_no_training_relu_9)
        /*00b8*/ 	.short	0x0210
        /*00ba*/ 	.short	0x0038


	//----- nvinfo : EIATTR_SW_WAR
	.align		4
.L_33:
        /*00bc*/ 	.byte	0x04, 0x36
        /*00be*/ 	.short	(.L_35 - .L_34)
.L_34:
        /*00c0*/ 	.word	0x00000008
.L_35:


//--------------------- .nv.callgraph             --------------------------
	.section	.nv.callgraph,"",@"SHT_CUDA_CALLGRAPH"
	.align	4
	.sectionentsize	8
	.align		4
        /*0000*/ 	.word	0x00000000
	.align		4
        /*0004*/ 	.word	0xffffffff
	.align		4
        /*0008*/ 	.word	0x00000000
	.align		4
        /*000c*/ 	.word	0xfffffffe
	.align		4
        /*0010*/ 	.word	0x00000000
	.align		4
        /*0014*/ 	.word	0xfffffffd
	.align		4
        /*0018*/ 	.word	0x00000000
	.align		4
        /*001c*/ 	.word	0xfffffffc


//--------------------- .nv.constant4             --------------------------
	.section	.nv.constant4,"a",@progbits
	.align	8
	.align		8
.nv.constant4:
        /*0000*/ 	.dword	_$_str
	.align		8
        /*0008*/ 	.dword	_$_str_$_2


//--------------------- .text.triton_poi_fused__native_batch_norm_legit_no_training_relu_9 --------------------------
	.section	.text.triton_poi_fused__native_batch_norm_legit_no_training_relu_9,"ax",@progbits
	.align	128
        .global         triton_poi_fused__native_batch_norm_legit_no_training_relu_9
        .type           triton_poi_fused__native_batch_norm_legit_no_training_relu_9,@function
        .size           triton_poi_fused__native_batch_norm_legit_no_training_relu_9,(.L_x_1 - triton_poi_fused__native_batch_norm_legit_no_training_relu_9)
        .other          triton_poi_fused__native_batch_norm_legit_no_training_relu_9,@"STO_CUDA_ENTRY STV_DEFAULT"
triton_poi_fused__native_batch_norm_legit_no_training_relu_9:
.text.triton_poi_fused__native_batch_norm_legit_no_training_relu_9:
[----:B------:R-:W0:Y:S01]  /*0000*/  LDC R1, c[0x0][0x28] ;  /* 0x00000a00ff017b82 */ /* 0x000e220000000800 */
[----:B------:R-:W1:Y:S07]  /*0010*/  S2R R7, SR_CTAID.Y ;  /* 0x0000000000077919 */ /* 0x000e6e0000002600 */
[----:B------:R-:W2:Y:S01]  /*0020*/  LDC.64 R4, c[0x0][0x220] ;  /* 0x00008800ff047b82 */ /* 0x000ea20000000a00 */
[----:B------:R-:W-:Y:S01]  /*0030*/  HFMA2.MMA R0, -RZ, RZ, 0, 0 ;  /* 0x00000000ff007435 */ /* 0x000fe200000001ff */
[----:B------:R-:W-:Y:S01]  /*0040*/  ULDC.64 UR4, c[0x0][0x208] ;  /* 0x0000820000047ab9 */ /* 0x000fe20000000a00 */
[----:B------:R-:W3:Y:S05]  /*0050*/  S2R R6, SR_TID.X ;  /* 0x0000000000067919 */ /* 0x000eea0000002100 */
[----:B------:R-:W4:Y:S08]  /*0060*/  LDC.64 R14, c[0x0][0x218] ;  /* 0x00008600ff0e7b82 */ /* 0x000f300000000a00 */
[----:B------:R-:W5:Y:S08]  /*0070*/  LDC.64 R16, c[0x0][0x210] ;  /* 0x00008400ff107b82 */ /* 0x000f700000000a00 */
[----:B------:R-:W5:Y:S01]  /*0080*/  LDC.64 R8, c[0x0][0x228] ;  /* 0x00008a00ff087b82 */ /* 0x000f620000000a00 */
[C---:B-1----:R-:W-:Y:S01]  /*0090*/  IMAD.HI R28, R7.reuse, 0x66666667, RZ ;  /* 0x66666667071c7827 */ /* 0x042fe200078e02ff */
[----:B------:R-:W-:-:S04]  /*00a0*/  ISETP.GE.AND P0, PT, R7, 0x500, PT ;  /* 0x000005000700780c */ /* 0x000fc80003f06270 */
[----:B------:R-:W-:-:S04]  /*00b0*/  SHF.R.U32.HI R3, RZ, 0x1f, R28 ;  /* 0x0000001fff037819 */ /* 0x000fc8000001161c */
[----:B------:R-:W-:-:S05]  /*00c0*/  LEA.HI.SX32 R28, R28, R3, 0x19 ;  /* 0x000000031c1c7211 */ /* 0x000fca00078fcaff */
[----:B------:R-:W-:-:S04]  /*00d0*/  IMAD R7, R28, -0x140, R7 ;  /* 0xfffffec01c077824 */ /* 0x000fc800078e0207 */
[C---:B--2---:R-:W-:Y:S01]  /*00e0*/  IMAD.WIDE R4, R7.reuse, 0x4, R4 ;  /* 0x0000000407047825 */ /* 0x044fe200078e0204 */
[----:B------:R-:W1:Y:S04]  /*00f0*/  S2R R3, SR_CTAID.X ;  /* 0x0000000000037919 */ /* 0x000e680000002500 */
[----:B------:R2:W5:Y:S01]  /*0100*/  @!P0 LDG.E.EL R0, desc[UR4][R4.64] ;  /* 0x0000000404008981 */ /* 0x000562000c2e1900 */
[----:B---3--:R-:W-:Y:S01]  /*0110*/  LOP3.LUT R6, R6, 0x7f, RZ, 0xc0, !PT ;  /* 0x0000007f06067812 */ /* 0x008fe200078ec0ff */
[----:B------:R-:W-:Y:S01]  /*0120*/  IMAD R27, R28, 0x4b140, R7 ;  /* 0x0004b1401c1b7824 */ /* 0x000fe200078e0207 */
[----:B------:R-:W-:Y:S01]  /*0130*/  MOV R10, RZ ;  /* 0x000000ff000a7202 */ /* 0x000fe20000000f00 */
[----:B------:R-:W-:Y:S02]  /*0140*/  IMAD.MOV.U32 R23, RZ, RZ, RZ ;  /* 0x000000ffff177224 */ /* 0x000fe400078e00ff */
[----:B----4-:R-:W-:Y:S01]  /*0150*/  IMAD.WIDE R14, R7, 0x4, R14 ;  /* 0x00000004070e7825 */ /* 0x010fe200078e020e */
[----:B--2---:R-:W-:-:S04]  /*0160*/  HFMA2.MMA R4, -RZ, RZ, 0, 0 ;  /* 0x00000000ff047435 */ /* 0x004fc800000001ff */
[----:B------:R-:W2:Y:S01]  /*0170*/  @!P0 LDG.E.EL R23, desc[UR4][R14.64] ;  /* 0x000000040e178981 */ /* 0x000ea2000c2e1900 */
[----:B-1----:R-:W-:Y:S02]  /*0180*/  LEA R6, R3, R6, 0xa ;  /* 0x0000000603067211 */ /* 0x002fe400078e50ff */
[----:B------:R-:W1:Y:S02]  /*0190*/  LDC.64 R2, c[0x0][0x230] ;  /* 0x00008c00ff027b82 */ /* 0x000e640000000a00 */
[----:B------:R-:W-:Y:S01]  /*01a0*/  IADD3 R24, R6, 0x80, RZ ;  /* 0x0000008006187810 */ /* 0x000fe20007ffe0ff */
[C---:B------:R-:W-:Y:S01]  /*01b0*/  IMAD R27, R6.reuse, 0x140, R27 ;  /* 0x00000140061b7824 */ /* 0x040fe200078e021b */
[----:B------:R-:W-:Y:S02]  /*01c0*/  ISETP.LT.AND P1, PT, R6, 0x3c1, !P0 ;  /* 0x000003c10600780c */ /* 0x000fe40004721270 */
[----:B------:R-:W-:Y:S01]  /*01d0*/  ISETP.LT.AND P6, PT, R24, 0x3c1, !P0 ;  /* 0x000003c11800780c */ /* 0x000fe200047c1270 */
[----:B-----5:R-:W-:Y:S01]  /*01e0*/  IMAD.WIDE R20, R27, 0x4, R16 ;  /* 0x000000041b147825 */ /* 0x020fe200078e0210 */
[----:B------:R-:W-:-:S02]  /*01f0*/  IADD3 R13, R27, 0xa000, RZ ;  /* 0x0000a0001b0d7810 */ /* 0x000fc40007ffe0ff */
[----:B------:R-:W-:-:S03]  /*0200*/  P2R R5, PR, RZ, 0x2 ;  /* 0x00000002ff057803 */ /* 0x000fc60000000000 */
[----:B------:R-:W-:Y:S01]  /*0210*/  IMAD.WIDE R12, R13, 0x4, R16 ;  /* 0x000000040d0c7825 */ /* 0x000fe200078e0210 */
[----:B------:R-:W-:-:S03]  /*0220*/  P2R R25, PR, RZ, 0x40 ;  /* 0x00000040ff197803 */ /* 0x000fc60000000000 */
[----:B------:R-:W2:Y:S01]  /*0230*/  @P1 LDG.E.EL R4, desc[UR4][R20.64] ;  /* 0x0000000414041981 */ /* 0x000ea2000c2e1900 */
[----:B------:R-:W-:-:S03]  /*0240*/  IMAD.MOV.U32 R18, RZ, RZ, RZ ;  /* 0x000000ffff127224 */ /* 0x000fc600078e00ff */
[----:B------:R3:W4:Y:S01]  /*0250*/  @P6 LDG.E.EL R10, desc[UR4][R12.64] ;  /* 0x000000040c0a6981 */ /* 0x000722000c2e1900 */
[----:B------:R-:W-:Y:S02]  /*0260*/  ISETP.NE.AND P6, PT, R5, RZ, PT ;  /* 0x000000ff0500720c */ /* 0x000fe40003fc5270 */
[----:B------:R-:W-:Y:S01]  /*0270*/  MOV R5, RZ ;  /* 0x000000ff00057202 */ /* 0x000fe20000000f00 */
[----:B-1----:R-:W-:-:S05]  /*0280*/  IMAD.WIDE R2, R7, 0x4, R2 ;  /* 0x0000000407027825 */ /* 0x002fca00078e0202 */
[----:B------:R-:W5:Y:S01]  /*0290*/  @!P0 LDG.E.EL R5, desc[UR4][R2.64] ;  /* 0x0000000402058981 */ /* 0x000f62000c2e1900 */
[----:B0--3--:R-:W-:-:S05]  /*02a0*/  IMAD.WIDE R12, R7, 0x4, R8 ;  /* 0x00000004070c7825 */ /* 0x009fca00078e0208 */
[----:B------:R0:W5:Y:S01]  /*02b0*/  @!P0 LDG.E.EL R18, desc[UR4][R12.64] ;  /* 0x000000040c128981 */ /* 0x000162000c2e1900 */
[----:B------:R-:W-:Y:S01]  /*02c0*/  HFMA2.MMA R11, -RZ, RZ, 1.625, 0 ;  /* 0x3e800000ff0b7435 */ /* 0x000fe200000001ff */
[----:B------:R-:W-:-:S04]  /*02d0*/  IADD3 R9, R6, 0x100, RZ ;  /* 0x0000010006097810 */ /* 0x000fc80007ffe0ff */
[----:B------:R-:W-:Y:S01]  /*02e0*/  ISETP.LT.AND P5, PT, R9, 0x3c1, !P0 ;  /* 0x000003c10900780c */ /* 0x000fe200047a1270 */
[----:B------:R-:W-:Y:S01]  /*02f0*/  VIADD R15, R27, 0x14000 ;  /* 0x000140001b0f7836 */ /* 0x000fe20000000000 */
[----:B0-----:R-:W-:-:S03]  /*0300*/  IADD3 R12, R6, 0x180, RZ ;  /* 0x00000180060c7810 */ /* 0x001fc60007ffe0ff */
[----:B------:R-:W-:Y:S01]  /*0310*/  IMAD.WIDE R14, R15, 0x4, R16 ;  /* 0x000000040f0e7825 */ /* 0x000fe200078e0210 */
[----:B------:R-:W-:Y:S02]  /*0320*/  IADD3 R21, R27, 0x1e000, RZ ;  /* 0x0001e0001b157810 */ /* 0x000fe40007ffe0ff */
[----:B------:R-:W-:-:S03]  /*0330*/  IADD3 R29, R27, 0x32000, RZ ;  /* 0x000320001b1d7810 */ /* 0x000fc60007ffe0ff */
[----:B------:R-:W-:Y:S01]  /*0340*/  IMAD.WIDE R20, R21, 0x4, R16 ;  /* 0x0000000415147825 */ /* 0x000fe200078e0210 */
[----:B------:R-:W-:-:S03]  /*0350*/  IADD3 R3, R6, 0x280, RZ ;  /* 0x0000028006037810 */ /* 0x000fc60007ffe0ff */
[----:B------:R-:W-:Y:S01]  /*0360*/  VIADD R22, R6, 0x380 ;  /* 0x0000038006167836 */ /* 0x000fe20000000000 */
[----:B------:R-:W-:Y:S01]  /*0370*/  ISETP.LT.AND P3, PT, R3, 0x3c1, !P0 ;  /* 0x000003c10300780c */ /* 0x000fe20004761270 */
[----:B------:R-:W-:-:S04]  /*0380*/  FADD R0, R0, 0.0010000000474974513054 ;  /* 0x3a83126f00007421 */ /* 0x000fc80000000000 */
[----:B------:R-:W0:Y:S02]  /*0390*/  MUFU.SQRT R8, R0 ;  /* 0x0000000000087308 */ /* 0x000e240000002000 */
[C---:B0-----:R-:W-:Y:S02]  /*03a0*/  FSETP.GT.AND P1, PT, R8.reuse, 8.50705917302346158658e+37, PT ;  /* 0x7e8000000800780b */ /* 0x041fe40003f24000 */
[----:B------:R-:W-:-:S11]  /*03b0*/  FSETP.GEU.AND P2, PT, R8, 1.175494350822287508e-38, PT ;  /* 0x008000000800780b */ /* 0x000fd60003f4e000 */
[----:B------:R-:W-:-:S04]  /*03c0*/  @P1 FMUL R8, R8, 0.25 ;  /* 0x3e80000008081820 */ /* 0x000fc80000400000 */
[----:B------:R-:W-:-:S06]  /*03d0*/  @!P2 FMUL R8, R8, 16777216 ;  /* 0x4b8000000808a820 */ /* 0x000fcc0000400000 */
[----:B------:R-:W0:Y:S01]  /*03e0*/  MUFU.RCP R8, R8 ;  /* 0x0000000800087308 */ /* 0x000e220000001000 */
[----:B------:R-:W-:-:S05]  /*03f0*/  FSEL R13, R11, 1, P1 ;  /* 0x3f8000000b0d7808 */ /* 0x000fca0000800000 */
[----:B------:R-:W-:Y:S01]  /*0400*/  @!P2 FMUL R13, R13, 16777216 ;  /* 0x4b8000000d0da820 */ /* 0x000fe20000400000 */
[C---:B--2---:R-:W-:Y:S01]  /*0410*/  FADD R4, -R23.reuse, R4 ;  /* 0x0000000417047221 */ /* 0x044fe20000000100 */
[----:B----4-:R-:W-:Y:S02]  /*0420*/  FADD R10, -R23, R10 ;  /* 0x0000000a170a7221 */ /* 0x010fe40000000100 */
[----:B0-----:R-:W-:Y:S01]  /*0430*/  FMUL R13, R8, R13 ;  /* 0x0000000d080d7220 */ /* 0x001fe20000400000 */
[----:B------:R-:W-:-:S03]  /*0440*/  ISETP.LT.AND P2, PT, R12, 0x3c1, !P0 ;  /* 0x000003c10c00780c */ /* 0x000fc60004741270 */
[C---:B------:R-:W-:Y:S01]  /*0450*/  FMUL R4, R13.reuse, R4 ;  /* 0x000000040d047220 */ /* 0x040fe20000400000 */
[----:B------:R-:W-:Y:S01]  /*0460*/  FMUL R2, R13, R10 ;  /* 0x0000000a0d027220 */ /* 0x000fe20000400000 */
[----:B------:R-:W-:Y:S01]  /*0470*/  VIADD R10, R6, 0x200 ;  /* 0x00000200060a7836 */ /* 0x000fe20000000000 */
[----:B------:R-:W-:Y:S01]  /*0480*/  MOV R0, RZ ;  /* 0x000000ff00007202 */ /* 0x000fe20000000f00 */
[-CC-:B-----5:R-:W-:Y:S01]  /*0490*/  FFMA R4, R4, R18.reuse, R5.reuse ;  /* 0x0000001204047223 */ /* 0x1a0fe20000000005 */
[----:B------:R-:W-:Y:S01]  /*04a0*/  HFMA2.MMA R11, -RZ, RZ, 0, 0 ;  /* 0x00000000ff0b7435 */ /* 0x000fe200000001ff */
[----:B------:R-:W-:Y:S01]  /*04b0*/  FFMA R19, R2, R18, R5 ;  /* 0x0000001202137223 */ /* 0x000fe20000000005 */
[----:B------:R-:W-:Y:S02]  /*04c0*/  ISETP.LT.AND P4, PT, R10, 0x3c1, !P0 ;  /* 0x000003c10a00780c */ /* 0x000fe40004781270 */
[----:B------:R0:W2:Y:S01]  /*04d0*/  @P5 LDG.E.EL R0, desc[UR4][R14.64] ;  /* 0x000000040e005981 */ /* 0x0000a2000c2e1900 */
[----:B------:R-:W-:Y:S01]  /*04e0*/  FSETP.GEU.AND P1, PT, R4, RZ, PT ;  /* 0x000000ff0400720b */ /* 0x000fe20003f2e000 */
[----:B------:R-:W-:Y:S01]  /*04f0*/  IMAD.MOV.U32 R2, RZ, RZ, RZ ;  /* 0x000000ffff027224 */ /* 0x000fe200078e00ff */
[----:B------:R-:W-:-:S02]  /*0500*/  IADD3 R8, R6, 0x300, RZ ;  /* 0x0000030006087810 */ /* 0x000fc40007ffe0ff */
[----:B------:R-:W-:Y:S02]  /*0510*/  SEL R26, R4, RZ, P1 ;  /* 0x000000ff041a7207 */ /* 0x000fe40000800000 */
[C---:B------:R-:W-:Y:S01]  /*0520*/  FSETP.GEU.AND P1, PT, R19.reuse, RZ, PT ;  /* 0x000000ff1300720b */ /* 0x040fe20003f2e000 */
[----:B------:R1:W3:Y:S01]  /*0530*/  @P2 LDG.E.EL R11, desc[UR4][R20.64] ;  /* 0x00000004140b2981 */ /* 0x0002e2000c2e1900 */
[----:B0-----:R-:W-:Y:S02]  /*0540*/  IADD3 R15, R27, 0x28000, RZ ;  /* 0x000280001b0f7810 */ /* 0x001fe40007ffe0ff */
[----:B------:R-:W-:-:S03]  /*0550*/  SEL R19, R19, RZ, P1 ;  /* 0x000000ff13137207 */ /* 0x000fc60000800000 */
[----:B------:R-:W-:Y:S01]  /*0560*/  IMAD.WIDE R14, R15, 0x4, R16 ;  /* 0x000000040f0e7825 */ /* 0x000fe200078e0210 */
[----:B------:R-:W-:-:S03]  /*0570*/  ISETP.LT.AND P1, PT, R8, 0x3c1, !P0 ;  /* 0x000003c10800780c */ /* 0x000fc60004721270 */
[--C-:B-1----:R-:W-:Y:S01]  /*0580*/  IMAD.WIDE R20, R29, 0x4, R16.reuse ;  /* 0x000000041d147825 */ /* 0x102fe200078e0210 */
[----:B------:R-:W-:Y:S01]  /*0590*/  IADD3 R29, R27, 0x3c000, RZ ;  /* 0x0003c0001b1d7810 */ /* 0x000fe20007ffe0ff */
[----:B------:R0:W4:Y:S01]  /*05a0*/  @P4 LDG.E.EL R2, desc[UR4][R14.64] ;  /* 0x000000040e024981 */ /* 0x000122000c2e1900 */
[----:B------:R-:W-:Y:S02]  /*05b0*/  ISETP.LT.AND P0, PT, R22, 0x3c1, !P0 ;  /* 0x000003c11600780c */ /* 0x000fe40004701270 */
[----:B------:R-:W-:Y:S02]  /*05c0*/  IADD3 R27, R27, 0x46000, RZ ;  /* 0x000460001b1b7810 */ /* 0x000fe40007ffe0ff */
[----:B------:R-:W-:Y:S01]  /*05d0*/  MOV R4, RZ ;  /* 0x000000ff00047202 */ /* 0x000fe20000000f00 */
[----:B0-----:R-:W-:Y:S01]  /*05e0*/  IMAD.WIDE R14, R29, 0x4, R16 ;  /* 0x000000041d0e7825 */ /* 0x001fe200078e0210 */
[----:B------:R-:W-:-:S04]  /*05f0*/  HFMA2.MMA R29, -RZ, RZ, 0, 0 ;  /* 0x00000000ff1d7435 */ /* 0x000fc800000001ff */
[----:B------:R0:W5:Y:S01]  /*0600*/  @P3 LDG.E.EL R4, desc[UR4][R20.64] ;  /* 0x0000000414043981 */ /* 0x000162000c2e1900 */
[----:B------:R-:W-:-:S04]  /*0610*/  IMAD.WIDE R16, R27, 0x4, R16 ;  /* 0x000000041b107825 */ /* 0x000fc800078e0210 */
[----:B------:R-:W-:Y:S01]  /*0620*/  IMAD.MOV.U32 R27, RZ, RZ, RZ ;  /* 0x000000ffff1b7224 */ /* 0x000fe200078e00ff */
[----:B------:R1:W5:Y:S01]  /*0630*/  @P1 LDG.E.EL R29, desc[UR4][R14.64] ;  /* 0x000000040e1d1981 */ /* 0x000362000c2e1900 */
[----:B0-----:R-:W0:Y:S04]  /*0640*/  LDC.64 R20, c[0x0][0x238] ;  /* 0x00008e00ff147b82 */ /* 0x001e280000000a00 */
[----:B------:R0:W5:Y:S01]  /*0650*/  @P0 LDG.E.EL R27, desc[UR4][R16.64] ;  /* 0x00000004101b0981 */ /* 0x000162000c2e1900 */
[----:B------:R-:W-:-:S04]  /*0660*/  IMAD R28, R28, 0x820, R7 ;  /* 0x000008201c1c7824 */ /* 0x000fc800078e0207 */
[----:B------:R-:W-:-:S05]  /*0670*/  IMAD R28, R28, 0x3c1, RZ ;  /* 0x000003c11c1c7824 */ /* 0x000fca00078e02ff */
[----:B------:R-:W-:-:S05]  /*0680*/  IADD3 R7, R6, R28, RZ ;  /* 0x0000001c06077210 */ /* 0x000fca0007ffe0ff */
[----:B0-----:R-:W-:-:S05]  /*0690*/  IMAD.WIDE R6, R7, 0x4, R20 ;  /* 0x0000000407067825 */ /* 0x001fca00078e0214 */
[----:B------:R0:W-:Y:S01]  /*06a0*/  @P6 STG.E desc[UR4][R6.64], R26 ;  /* 0x0000001a06006986 */ /* 0x0001e2000c101904 */
[----:B------:R-:W-:Y:S01]  /*06b0*/  ISETP.NE.AND P6, PT, R25, RZ, PT ;  /* 0x000000ff1900720c */ /* 0x000fe20003fc5270 */
[----:B------:R-:W-:Y:S01]  /*06c0*/  IMAD.IADD R25, R12, 0x1, R28 ;  /* 0x000000010c197824 */ /* 0x000fe200078e021c */
[----:B-1----:R-:W-:Y:S02]  /*06d0*/  IADD3 R15, R10, R28, RZ ;  /* 0x0000001c0a0f7210 */ /* 0x002fe40007ffe0ff */
[----:B------:R-:W-:Y:S02]  /*06e0*/  IADD3 R17, R8, R28, RZ ;  /* 0x0000001c08117210 */ /* 0x000fe40007ffe0ff */
[----:B0-----:R-:W-:Y:S02]  /*06f0*/  IADD3 R7, R24, R28, RZ ;  /* 0x0000001c18077210 */ /* 0x001fe40007ffe0ff */
[----:B------:R-:W-:-:S03]  /*0700*/  IADD3 R24, R9, R28, RZ ;  /* 0x0000001c09187210 */ /* 0x000fc60007ffe0ff */
[----:B------:R-:W-:-:S05]  /*0710*/  IMAD.WIDE R8, R7, 0x4, R20 ;  /* 0x0000000407087825 */ /* 0x000fca00078e0214 */
[----:B------:R0:W-:Y:S01]  /*0720*/  @P6 STG.E desc[UR4][R8.64], R19 ;  /* 0x0000001308006986 */ /* 0x0001e2000c101904 */
[----:B------:R-:W-:Y:S02]  /*0730*/  IADD3 R3, R3, R28, RZ ;  /* 0x0000001c03037210 */ /* 0x000fe40007ffe0ff */
[----:B------:R-:W-:Y:S01]  /*0740*/  IADD3 R22, R22, R28, RZ ;  /* 0x0000001c16167210 */ /* 0x000fe20007ffe0ff */
[----:B0-----:R-:W-:-:S04]  /*0750*/  IMAD.WIDE R8, R15, 0x4, R20 ;  /* 0x000000040f087825 */ /* 0x001fc800078e0214 */
[----:B--2---:R-:W-:-:S04]  /*0760*/  FADD R0, -R23, R0 ;  /* 0x0000000017007221 */ /* 0x004fc80000000100 */
[----:B------:R-:W-:Y:S01]  /*0770*/  FMUL R12, R13, R0 ;  /* 0x000000000d0c7220 */ /* 0x000fe20000400000 */
[----:B---3--:R-:W-:-:S03]  /*0780*/  FADD R10, -R23, R11 ;  /* 0x0000000b170a7221 */ /* 0x008fc60000000100 */
[----:B------:R-:W-:Y:S01]  /*0790*/  FFMA R11, R12, R18, R5 ;  /* 0x000000120c0b7223 */ /* 0x000fe20000000005 */
[----:B------:R-:W-:-:S04]  /*07a0*/  FMUL R14, R13, R10 ;  /* 0x0000000a0d0e7220 */ /* 0x000fc80000400000 */
[----:B------:R-:W-:Y:S01]  /*07b0*/  FSETP.GEU.AND P6, PT, R11, RZ, PT ;  /* 0x000000ff0b00720b */ /* 0x000fe20003fce000 */
[----:B----4-:R-:W-:-:S04]  /*07c0*/  FADD R2, -R23, R2 ;  /* 0x0000000217027221 */ /* 0x010fc80000000100 */
[----:B------:R-:W-:Y:S01]  /*07d0*/  FMUL R12, R13, R2 ;  /* 0x000000020d0c7220 */ /* 0x000fe20000400000 */
[----:B-----5:R-:W-:-:S04]  /*07e0*/  FADD R4, -R23, R4 ;  /* 0x0000000417047221 */ /* 0x020fc80000000100 */
[----:B------:R-:W-:Y:S01]  /*07f0*/  FMUL R2, R13, R4 ;  /* 0x000000040d027220 */ /* 0x000fe20000400000 */
[C---:B------:R-:W-:Y:S01]  /*0800*/  FADD R0, -R23.reuse, R29 ;  /* 0x0000001d17007221 */ /* 0x040fe20000000100 */
[----:B------:R-:W-:-:S03]  /*0810*/  FADD R6, -R23, R27 ;  /* 0x0000001b17067221 */ /* 0x000fc60000000100 */
[----:B------:R-:W-:Y:S01]  /*0820*/  FMUL R10, R13, R0 ;  /* 0x000000000d0a7220 */ /* 0x000fe20000400000 */
[----:B------:R-:W-:Y:S01]  /*0830*/  SEL R23, R11, RZ, P6 ;  /* 0x000000ff0b177207 */ /* 0x000fe20003000000 */
[----:B------:R-:W-:Y:S01]  /*0840*/  FMUL R4, R13, R6 ;  /* 0x000000060d047220 */ /* 0x000fe20000400000 */
[----:B------:R-:W-:-:S04]  /*0850*/  IMAD.WIDE R6, R24, 0x4, R20 ;  /* 0x0000000418067825 */ /* 0x000fc800078e0214 */
[-CC-:B------:R-:W-:Y:S01]  /*0860*/  FFMA R0, R14, R18.reuse, R5.reuse ;  /* 0x000000120e007223 */ /* 0x180fe20000000005 */
[-CC-:B------:R-:W-:Y:S01]  /*0870*/  FFMA R11, R12, R18.reuse, R5.reuse ;  /* 0x000000120c0b7223 */ /* 0x180fe20000000005 */
[-CC-:B------:R-:W-:Y:S01]  /*0880*/  FFMA R2, R2, R18.reuse, R5.reuse ;  /* 0x0000001202027223 */ /* 0x180fe20000000005 */
[----:B------:R0:W-:Y:S02]  /*0890*/  @P5 STG.E desc[UR4][R6.64], R23 ;  /* 0x0000001706005986 */ /* 0x0001e4000c101904 */
[----:B------:R-:W-:Y:S01]  /*08a0*/  FSETP.GEU.AND P5, PT, R0, RZ, PT ;  /* 0x000000ff0000720b */ /* 0x000fe20003fae000 */
[----:B------:R-:W-:Y:S01]  /*08b0*/  FFMA R10, R10, R18, R5 ;  /* 0x000000120a0a7223 */ /* 0x000fe20000000005 */
[----:B------:R-:W-:Y:S01]  /*08c0*/  FSETP.GEU.AND P6, PT, R11, RZ, PT ;  /* 0x000000ff0b00720b */ /* 0x000fe20003fce000 */
[----:B------:R-:W-:Y:S01]  /*08d0*/  IMAD.WIDE R12, R3, 0x4, R20 ;  /* 0x00000004030c7825 */ /* 0x000fe200078e0214 */
[----:B------:R-:W-:-:S03]  /*08e0*/  SEL R3, R0, RZ, P5 ;  /* 0x000000ff00037207 */ /* 0x000fc60002800000 */
[----:B------:R-:W-:Y:S01]  /*08f0*/  FFMA R18, R4, R18, R5 ;  /* 0x0000001204127223 */ /* 0x000fe20000000005 */
[----:B------:R-:W-:Y:S02]  /*0900*/  FSETP.GEU.AND P5, PT, R2, RZ, PT ;  /* 0x000000ff0200720b */ /* 0x000fe40003fae000 */
[----:B------:R-:W-:Y:S01]  /*0910*/  SEL R11, R11, RZ, P6 ;  /* 0x000000ff0b0b7207 */ /* 0x000fe20003000000 */
[--C-:B------:R-:W-:Y:S01]  /*0920*/  IMAD.WIDE R4, R25, 0x4, R20.reuse ;  /* 0x0000000419047825 */ /* 0x100fe200078e0214 */
[----:B------:R-:W-:Y:S02]  /*0930*/  FSETP.GEU.AND P6, PT, R10, RZ, PT ;  /* 0x000000ff0a00720b */ /* 0x000fe40003fce000 */
[----:B0-----:R-:W-:Y:S01]  /*0940*/  SEL R7, R2, RZ, P5 ;  /* 0x000000ff02077207 */ /* 0x001fe20002800000 */
[----:B------:R-:W-:Y:S01]  /*0950*/  IMAD.WIDE R14, R17, 0x4, R20 ;  /* 0x00000004110e7825 */ /* 0x000fe200078e0214 */
[----:B------:R-:W-:Y:S01]  /*0960*/  SEL R17, R10, RZ, P6 ;  /* 0x000000ff0a117207 */ /* 0x000fe20003000000 */
[----:B------:R0:W-:Y:S01]  /*0970*/  @P2 STG.E desc[UR4][R4.64], R3 ;  /* 0x0000000304002986 */ /* 0x0001e2000c101904 */
[----:B------:R-:W-:-:S03]  /*0980*/  FSETP.GEU.AND P5, PT, R18, RZ, PT ;  /* 0x000000ff1200720b */ /* 0x000fc60003fae000 */
[----:B------:R0:W-:Y:S04]  /*0990*/  @P4 STG.E desc[UR4][R8.64], R11 ;  /* 0x0000000b08004986 */ /* 0x0001e8000c101904 */
[----:B------:R0:W-:Y:S01]  /*09a0*/  @P3 STG.E desc[UR4][R12.64], R7 ;  /* 0x000000070c003986 */ /* 0x0001e2000c101904 */
[----:B------:R-:W-:-:S03]  /*09b0*/  IMAD.WIDE R22, R22, 0x4, R20 ;  /* 0x0000000416167825 */ /* 0x000fc600078e0214 */
[----:B------:R0:W-:Y:S01]  /*09c0*/  @P1 STG.E desc[UR4][R14.64], R17 ;  /* 0x000000110e001986 */ /* 0x0001e2000c101904 */
[----:B------:R-:W-:Y:S01]  /*09d0*/  SEL R19, R18, RZ, P5 ;  /* 0x000000ff12137207 */ /* 0x000fe20002800000 */
[----:B0-----:R-:W-:Y:S06]  /*09e0*/  @!P0 EXIT ;  /* 0x000000000000894d */ /* 0x001fec0003800000 */
[----:B------:R-:W-:Y:S01]  /*09f0*/  STG.E desc[UR4][R22.64], R19 ;  /* 0x0000001316007986 */ /* 0x000fe2000c101904 */
[----:B------:R-:W-:Y:S05]  /*0a00*/  EXIT ;  /* 0x000000000000794d */ /* 0x000fea0003800000 */
.L_x_0:
[----:B------:R-:W-:-:S00]  /*0a10*/  BRA `(.L_x_0) ;  /* 0xfffffffc00fc7947 */ /* 0x000fc0000383ffff */
[----:B------:R-:W-:-:S00]  /*0a20*/  NOP ;  /* 0x0000000000007918 */ /* 0x000fc00000000000 */
        /* <DEDUP_REMOVED lines=13> */
.L_x_1:


//--------------------- .nv.global.init           --------------------------
	.section	.nv.global.init,"aw",@progbits
.nv.global.init:
	.type		_$_str,@object
	.size		_$_str,(_$_str_$_2 - _$_str)
_$_str:
        /*0000*/ 	.byte	0x5f, 0x5f, 0x43, 0x55, 0x44, 0x41, 0x5f, 0x46, 0x54, 0x5a, 0x00
	.type		_$_str_$_2,@object
	.size		_$_str_$_2,(.L_1 - _$_str_$_2)
_$_str_$_2:
        /*000b*/ 	.byte	0x5f, 0x5f, 0x43, 0x55, 0x44, 0x41, 0x5f, 0x50, 0x52, 0x45, 0x43, 0x5f, 0x53, 0x51, 0x52, 0x54
        /*001b*/ 	.byte	0x00
.L_1:


//--------------------- .nv.constant0.triton_poi_fused__native_batch_norm_legit_no_training_relu_9 --------------------------
	.section	.nv.constant0.triton_poi_fused__native_batch_norm_legit_no_training_relu_9,"a",@progbits
	.sectionflags	@""
	.align	4
.nv.constant0.triton_poi_fused__native_batch_norm_legit_no_training_relu_9:
	.zero		584
